//
// Generated by NVIDIA NVVM Compiler
//
// Compiler Build ID: CL-36424714
// Cuda compilation tools, release 13.0, V13.0.88
// Based on NVVM 20.0.0
//

.version 9.0
.target sm_100
.address_size 64

	// .globl	_Z22build_hashtable_kernel11myHashTableP4KeyTP6ValueTiPi

.visible .entry _Z22build_hashtable_kernel11myHashTableP4KeyTP6ValueTiPi(
	.param .align 8 .b8 _Z22build_hashtable_kernel11myHashTableP4KeyTP6ValueTiPi_param_0[40],
	.param .u64 .ptr .align 1 _Z22build_hashtable_kernel11myHashTableP4KeyTP6ValueTiPi_param_1,
	.param .u64 .ptr .align 1 _Z22build_hashtable_kernel11myHashTableP4KeyTP6ValueTiPi_param_2,
	.param .u32 _Z22build_hashtable_kernel11myHashTableP4KeyTP6ValueTiPi_param_3,
	.param .u64 .ptr .align 1 _Z22build_hashtable_kernel11myHashTableP4KeyTP6ValueTiPi_param_4
)
{
	.reg .pred 	%p<2>;
	.reg .b32 	%r<8>;
	.reg .b64 	%rd<4>;

	ld.param.u32 	%r1, [_Z22build_hashtable_kernel11myHashTableP4KeyTP6ValueTiPi_param_3];
	ld.param.u64 	%rd1, [_Z22build_hashtable_kernel11myHashTableP4KeyTP6ValueTiPi_param_4];
	mov.u32 	%r2, %ctaid.x;
	mov.u32 	%r3, %ntid.x;
	mov.u32 	%r4, %tid.x;
	mad.lo.s32 	%r5, %r2, %r3, %r4;
	setp.ge.s32 	%p1, %r5, %r1;
	@%p1 bra 	$L__BB0_2;
	cvta.to.global.u64 	%rd2, %rd1;
	atom.global.add.u32 	%r6, [%rd3], 1;
	mov.b32 	%r7, 1;
	st.global.u32 	[%rd2], %r7;
$L__BB0_2:
	ret;

}
	// .globl	_Z25build_hashtable_bf_kernel11myHashTable
.visible .entry _Z25build_hashtable_bf_kernel11myHashTable(
	.param .align 8 .b8 _Z25build_hashtable_bf_kernel11myHashTable_param_0[40]
)
{
	.reg .pred 	%p<5>;
	.reg .b16 	%rs<48>;
	.reg .b32 	%r<135>;
	.reg .b64 	%rd<18>;

	ld.param.u64 	%rd10, [_Z25build_hashtable_bf_kernel11myHashTable_param_0+24];
	ld.param.u64 	%rd9, [_Z25build_hashtable_bf_kernel11myHashTable_param_0+16];
	ld.param.u64 	%rd7, [_Z25build_hashtable_bf_kernel11myHashTable_param_0];
	ld.param.v2.u32 	{%r17, %r18}, [_Z25build_hashtable_bf_kernel11myHashTable_param_0+32];
	mov.u32 	%r19, %ctaid.x;
	mov.u32 	%r2, %ntid.x;
	mov.u32 	%r20, %tid.x;
	mad.lo.s32 	%r130, %r19, %r2, %r20;
	setp.ge.s32 	%p1, %r130, %r17;
	@%p1 bra 	$L__BB1_6;
	mov.u32 	%r21, %nctaid.x;
	mul.lo.s32 	%r4, %r21, %r2;
	cvta.to.global.u64 	%rd11, %rd7;
	add.s64 	%rd4, %rd11, 7;
	cvta.to.global.u64 	%rd5, %rd10;
	cvta.to.global.u64 	%rd6, %rd9;
$L__BB1_2:
	mul.wide.s32 	%rd12, %r130, 4;
	add.s64 	%rd13, %rd6, %rd12;
	ld.global.u32 	%r6, [%rd13];
	setp.lt.s32 	%p2, %r6, 1;
	mov.b32 	%r134, 0;
	@%p2 bra 	$L__BB1_5;
	mul.lo.s32 	%r131, %r130, %r18;
	neg.s32 	%r132, %r6;
	mov.b32 	%r134, 0;
$L__BB1_4:
	mul.wide.s32 	%rd14, %r131, 16;
	add.s64 	%rd15, %rd4, %rd14;
	ld.global.u8 	%rs1, [%rd15+-7];
	ld.global.u8 	%rs2, [%rd15+-6];
	ld.global.u8 	%rs3, [%rd15+-5];
	ld.global.u8 	%rs4, [%rd15+-4];
	ld.global.u8 	%rs5, [%rd15+-3];
	ld.global.u8 	%rs6, [%rd15+-2];
	ld.global.u8 	%rs7, [%rd15+-1];
	ld.global.u8 	%rs8, [%rd15];
	ld.global.u8 	%rs9, [%rd15+1];
	ld.global.u8 	%rs10, [%rd15+2];
	ld.global.u8 	%rs11, [%rd15+3];
	ld.global.u8 	%rs12, [%rd15+4];
	ld.global.u8 	%rs13, [%rd15+5];
	ld.global.u8 	%rs14, [%rd15+6];
	ld.global.u8 	%rs15, [%rd15+7];
	ld.global.u8 	%rs16, [%rd15+8];
	neg.s16 	%rs17, %rs16;
	and.b16  	%rs18, %rs17, 15;
	not.b16 	%rs19, %rs15;
	cvt.u32.u16 	%r24, %rs19;
	cvt.u32.u16 	%r25, %rs15;
	mul.wide.u16 	%r26, %rs15, 2;
	sub.s32 	%r27, %r24, %r26;
	mul.wide.u16 	%r28, %rs18, 12313;
	and.b32  	%r29, %r27, 15;
	add.s32 	%r30, %r28, %r29;
	neg.s16 	%rs20, %rs14;
	and.b16  	%rs21, %rs20, 15;
	cvt.u32.u16 	%r31, %rs21;
	mad.lo.s32 	%r32, %r30, 12313, %r31;
	not.b16 	%rs22, %rs13;
	cvt.u32.u16 	%r33, %rs22;
	shl.b16 	%rs23, %rs13, 1;
	cvt.u32.u16 	%r34, %rs23;
	sub.s32 	%r35, %r33, %r34;
	and.b32  	%r36, %r35, 15;
	mad.lo.s32 	%r37, %r32, 12313, %r36;
	neg.s16 	%rs24, %rs12;
	and.b16  	%rs25, %rs24, 15;
	cvt.u32.u16 	%r38, %rs25;
	mad.lo.s32 	%r39, %r37, 12313, %r38;
	not.b16 	%rs26, %rs11;
	cvt.u32.u16 	%r40, %rs26;
	shl.b16 	%rs27, %rs11, 1;
	cvt.u32.u16 	%r41, %rs27;
	sub.s32 	%r42, %r40, %r41;
	and.b32  	%r43, %r42, 15;
	mad.lo.s32 	%r44, %r39, 12313, %r43;
	neg.s16 	%rs28, %rs10;
	and.b16  	%rs29, %rs28, 15;
	cvt.u32.u16 	%r45, %rs29;
	mad.lo.s32 	%r46, %r44, 12313, %r45;
	not.b16 	%rs30, %rs9;
	cvt.u32.u16 	%r47, %rs30;
	shl.b16 	%rs31, %rs9, 1;
	cvt.u32.u16 	%r48, %rs31;
	sub.s32 	%r49, %r47, %r48;
	and.b32  	%r50, %r49, 15;
	mad.lo.s32 	%r51, %r46, 12313, %r50;
	neg.s16 	%rs32, %rs8;
	and.b16  	%rs33, %rs32, 15;
	cvt.u32.u16 	%r52, %rs33;
	mad.lo.s32 	%r53, %r51, 12313, %r52;
	not.b16 	%rs34, %rs7;
	cvt.u32.u16 	%r54, %rs34;
	shl.b16 	%rs35, %rs7, 1;
	cvt.u32.u16 	%r55, %rs35;
	sub.s32 	%r56, %r54, %r55;
	and.b32  	%r57, %r56, 15;
	mad.lo.s32 	%r58, %r53, 12313, %r57;
	neg.s16 	%rs36, %rs6;
	and.b16  	%rs37, %rs36, 15;
	cvt.u32.u16 	%r59, %rs37;
	mad.lo.s32 	%r60, %r58, 12313, %r59;
	not.b16 	%rs38, %rs5;
	cvt.u32.u16 	%r61, %rs38;
	shl.b16 	%rs39, %rs5, 1;
	cvt.u32.u16 	%r62, %rs39;
	sub.s32 	%r63, %r61, %r62;
	and.b32  	%r64, %r63, 15;
	mad.lo.s32 	%r65, %r60, 12313, %r64;
	neg.s16 	%rs40, %rs4;
	and.b16  	%rs41, %rs40, 15;
	cvt.u32.u16 	%r66, %rs41;
	mad.lo.s32 	%r67, %r65, 12313, %r66;
	not.b16 	%rs42, %rs3;
	cvt.u32.u16 	%r68, %rs42;
	shl.b16 	%rs43, %rs3, 1;
	cvt.u32.u16 	%r69, %rs43;
	sub.s32 	%r70, %r68, %r69;
	and.b32  	%r71, %r70, 15;
	mad.lo.s32 	%r72, %r67, 12313, %r71;
	neg.s16 	%rs44, %rs2;
	and.b16  	%rs45, %rs44, 15;
	cvt.u32.u16 	%r73, %rs45;
	mad.lo.s32 	%r74, %r72, 25, %r73;
	not.b16 	%rs46, %rs1;
	cvt.u32.u16 	%r75, %rs46;
	shl.b16 	%rs47, %rs1, 1;
	cvt.u32.u16 	%r76, %rs47;
	sub.s32 	%r77, %r75, %r76;
	and.b32  	%r78, %r77, 15;
	mad.lo.s32 	%r79, %r74, 25, %r78;
	add.s32 	%r80, %r79, -767056565;
	and.b32  	%r81, %r80, 31;
	mov.b32 	%r82, 1;
	shl.b32 	%r83, %r82, %r81;
	cvt.u32.u16 	%r84, %rs1;
	cvt.s32.s8 	%r85, %r84;
	cvt.u32.u16 	%r86, %rs2;
	cvt.s32.s8 	%r87, %r86;
	mad.lo.s32 	%r88, %r85, -1660269137, %r87;
	cvt.u32.u16 	%r89, %rs3;
	cvt.s32.s8 	%r90, %r89;
	mad.lo.s32 	%r91, %r88, -1092754919, %r90;
	cvt.u32.u16 	%r92, %rs4;
	cvt.s32.s8 	%r93, %r92;
	mad.lo.s32 	%r94, %r91, 2012804575, %r93;
	cvt.u32.u16 	%r95, %rs5;
	cvt.s32.s8 	%r96, %r95;
	mad.lo.s32 	%r97, %r94, 511523945, %r96;
	cvt.u32.u16 	%r98, %rs6;
	cvt.s32.s8 	%r99, %r98;
	mad.lo.s32 	%r100, %r97, -699636465, %r99;
	cvt.u32.u16 	%r101, %rs7;
	cvt.s32.s8 	%r102, %r101;
	mad.lo.s32 	%r103, %r100, 1074845625, %r102;
	cvt.u32.u16 	%r104, %rs8;
	cvt.s32.s8 	%r105, %r104;
	mad.lo.s32 	%r106, %r103, 159402815, %r105;
	cvt.u32.u16 	%r107, %rs9;
	cvt.s32.s8 	%r108, %r107;
	mad.lo.s32 	%r109, %r106, 2099479561, %r108;
	cvt.u32.u16 	%r110, %rs10;
	cvt.s32.s8 	%r111, %r110;
	mad.lo.s32 	%r112, %r109, -2135992209, %r111;
	cvt.u32.u16 	%r113, %rs11;
	cvt.s32.s8 	%r114, %r113;
	mad.lo.s32 	%r115, %r112, 1441337689, %r114;
	cvt.u32.u16 	%r116, %rs12;
	cvt.s32.s8 	%r117, %r116;
	mad.lo.s32 	%r118, %r115, 63126687, %r117;
	cvt.u32.u16 	%r119, %rs13;
	cvt.s32.s8 	%r120, %r119;
	mad.lo.s32 	%r121, %r118, -527544407, %r120;
	cvt.u32.u16 	%r122, %rs14;
	mad.lo.s32 	%r123, %r121, 631547855, %r122;
	mad.lo.s32 	%r124, %r123, 25, %r25;
	cvt.u32.u16 	%r125, %rs16;
	sub.s32 	%r126, %r125, %r124;
	and.b32  	%r127, %r126, 31;
	shl.b32 	%r128, %r82, %r127;
	or.b32  	%r129, %r83, %r134;
	or.b32  	%r134, %r129, %r128;
	add.s32 	%r132, %r132, 1;
	setp.ne.s32 	%p3, %r132, 0;
	add.s32 	%r131, %r131, 1;
	@%p3 bra 	$L__BB1_4;
$L__BB1_5:
	mul.wide.s32 	%rd16, %r130, 4;
	add.s64 	%rd17, %rd5, %rd16;
	st.global.u32 	[%rd17], %r134;
	add.s32 	%r130, %r130, %r4;
	setp.lt.s32 	%p4, %r130, %r17;
	@%p4 bra 	$L__BB1_2;
$L__BB1_6:
	ret;

}
	// .globl	_Z18hash_lookup_kerenl11myHashTablePmPlPbl
.visible .entry _Z18hash_lookup_kerenl11myHashTablePmPlPbl(
	.param .align 8 .b8 _Z18hash_lookup_kerenl11myHashTablePmPlPbl_param_0[40],
	.param .u64 .ptr .align 1 _Z18hash_lookup_kerenl11myHashTablePmPlPbl_param_1,
	.param .u64 .ptr .align 1 _Z18hash_lookup_kerenl11myHashTablePmPlPbl_param_2,
	.param .u64 .ptr .align 1 _Z18hash_lookup_kerenl11myHashTablePmPlPbl_param_3,
	.param .u64 _Z18hash_lookup_kerenl11myHashTablePmPlPbl_param_4
)
{


	ret;

}


// ===== COMPILED SASS (sm_100) =====

	.target	sm_100

	.elftype	@"ET_EXEC"


//--------------------- .note.nv.tkinfo           --------------------------
	.section	.note.nv.tkinfo,"",@"SHT_NOTE"
	.sectionflags	@"SHF_NOTE_NV_TKINFO"
	.tkinfo
        /*0018*/ 	.word	0x00000002
        /*0030*/ 	.string	""
        /*0030*/ 	.string	"ptxas"
        /*0030*/ 	.string	"Cuda compilation tools, release 13.0, V13.0.88"
        /*0030*/ 	.string	"Build cuda_13.0.r13.0/compiler.36424714_0"
        /*0030*/ 	.string	"-arch sm_100 -m 64 "



//--------------------- .note.nv.cuinfo           --------------------------
	.section	.note.nv.cuinfo,"",@"SHT_NOTE"
	.sectionflags	@"SHF_NOTE_NV_CUINFO"
        /*0018*/ 	.short	0x0002
        /*001a*/ 	.short	0x0064
        /*001c*/ 	.short	0x0082
	.zero		2


//--------------------- .nv.info                  --------------------------
	.section	.nv.info,"",@"SHT_CUDA_INFO"
	.align	4


	//----- nvinfo : EIATTR_REGCOUNT
	.align		4
        /*0000*/ 	.byte	0x04, 0x2f
        /*0002*/ 	.short	(.L_1 - .L_0)
	.align		4
.L_0:
        /*0004*/ 	.word	index@(_Z22build_hashtable_kernel11myHashTableP4KeyTP6ValueTiPi)
        /*0008*/ 	.word	0x0000000a


	//----- nvinfo : EIATTR_FRAME_SIZE
	.align		4
.L_1:
        /*000c*/ 	.byte	0x04, 0x11
        /*000e*/ 	.short	(.L_3 - .L_2)
	.align		4
.L_2:
        /*0010*/ 	.word	index@(_Z22build_hashtable_kernel11myHashTableP4KeyTP6ValueTiPi)
        /*0014*/ 	.word	0x00000000


	//----- nvinfo : EIATTR_REGCOUNT
	.align		4
.L_3:
        /*0018*/ 	.byte	0x04, 0x2f
        /*001a*/ 	.short	(.L_5 - .L_4)
	.align		4
.L_4:
        /*001c*/ 	.word	index@(_Z25build_hashtable_bf_kernel11myHashTable)
        /*0020*/ 	.word	0x0000001d


	//----- nvinfo : EIATTR_FRAME_SIZE
	.align		4
.L_5:
        /*0024*/ 	.byte	0x04, 0x11
        /*0026*/ 	.short	(.L_7 - .L_6)
	.align		4
.L_6:
        /*0028*/ 	.word	index@(_Z25build_hashtable_bf_kernel11myHashTable)
        /*002c*/ 	.word	0x00000000


	//----- nvinfo : EIATTR_REGCOUNT
	.align		4
.L_7:
        /*0030*/ 	.byte	0x04, 0x2f
        /*0032*/ 	.short	(.L_9 - .L_8)
	.align		4
.L_8:
        /*0034*/ 	.word	index@(_Z18hash_lookup_kerenl11myHashTablePmPlPbl)
        /*0038*/ 	.word	0x00000004


	//----- nvinfo : EIATTR_FRAME_SIZE
	.align		4
.L_9:
        /*003c*/ 	.byte	0x04, 0x11
        /*003e*/ 	.short	(.L_11 - .L_10)
	.align		4
.L_10:
        /*0040*/ 	.word	index@(_Z18hash_lookup_kerenl11myHashTablePmPlPbl)
        /*0044*/ 	.word	0x00000000


	//----- nvinfo : EIATTR_MIN_STACK_SIZE
	.align		4
.L_11:
        /*0048*/ 	.byte	0x04, 0x12
        /*004a*/ 	.short	(.L_13 - .L_12)
	.align		4
.L_12:
        /*004c*/ 	.word	index@(_Z18hash_lookup_kerenl11myHashTablePmPlPbl)
        /*0050*/ 	.word	0x00000000


	//----- nvinfo : EIATTR_MIN_STACK_SIZE
	.align		4
.L_13:
        /*0054*/ 	.byte	0x04, 0x12
        /*0056*/ 	.short	(.L_15 - .L_14)
	.align		4
.L_14:
        /*0058*/ 	.word	index@(_Z25build_hashtable_bf_kernel11myHashTable)
        /*005c*/ 	.word	0x00000000


	//----- nvinfo : EIATTR_MIN_STACK_SIZE
	.align		4
.L_15:
        /*0060*/ 	.byte	0x04, 0x12
        /*0062*/ 	.short	(.L_17 - .L_16)
	.align		4
.L_16:
        /*0064*/ 	.word	index@(_Z22build_hashtable_kernel11myHashTableP4KeyTP6ValueTiPi)
        /*0068*/ 	.word	0x00000000
.L_17:


//--------------------- .nv.compat                --------------------------
	.section	.nv.compat,"",@"SHT_CUDA_COMPAT_INFO"
	.align	4
        /*0000*/ 	.byte	0x02, 0x09, 0x00, 0x00, 0x02, 0x02, 0x01, 0x00, 0x02, 0x05, 0x05, 0x00, 0x03, 0x07, 0x01, 0x01
        /*0010*/ 	.byte	0x02, 0x03, 0x00, 0x00, 0x02, 0x06, 0x01, 0x00, 0x04, 0x0b, 0x08, 0x00, 0x09, 0x00, 0x00, 0x00
        /*0020*/ 	.byte	0x00, 0x00, 0x00, 0x00


//--------------------- .nv.info._Z18hash_lookup_kerenl11myHashTablePmPlPbl --------------------------
	.section	.nv.info._Z18hash_lookup_kerenl11myHashTablePmPlPbl,"",@"SHT_CUDA_INFO"
	.sectionflags	@""
	.align	4


	//----- nvinfo : EIATTR_CUDA_API_VERSION
	.align		4
        /*0000*/ 	.byte	0x04, 0x37
        /*0002*/ 	.short	(.L_19 - .L_18)
.L_18:
        /*0004*/ 	.word	0x00000082


	//----- nvinfo : EIATTR_KPARAM_INFO
	.align		4
.L_19:
        /*0008*/ 	.byte	0x04, 0x17
        /*000a*/ 	.short	(.L_21 - .L_20)
.L_20:
        /*000c*/ 	.word	0x00000000
        /*0010*/ 	.short	0x0004
        /*0012*/ 	.short	0x0040
        /*0014*/ 	.byte	0x00, 0xf0, 0x21, 0x00


	//----- nvinfo : EIATTR_KPARAM_INFO
	.align		4
.L_21:
        /*0018*/ 	.byte	0x04, 0x17
        /*001a*/ 	.short	(.L_23 - .L_22)
.L_22:
        /*001c*/ 	.word	0x00000000
        /*0020*/ 	.short	0x0003
        /*0022*/ 	.short	0x0038
        /*0024*/ 	.byte	0x00, 0xf5, 0x21, 0x00


	//----- nvinfo : EIATTR_KPARAM_INFO
	.align		4
.L_23:
        /*0028*/ 	.byte	0x04, 0x17
        /*002a*/ 	.short	(.L_25 - .L_24)
.L_24:
        /*002c*/ 	.word	0x00000000
        /*0030*/ 	.short	0x0002
        /*0032*/ 	.short	0x0030
        /*0034*/ 	.byte	0x00, 0xf5, 0x21, 0x00


	//----- nvinfo : EIATTR_KPARAM_INFO
	.align		4
.L_25:
        /*0038*/ 	.byte	0x04, 0x17
        /*003a*/ 	.short	(.L_27 - .L_26)
.L_26:
        /*003c*/ 	.word	0x00000000
        /*0040*/ 	.short	0x0001
        /*0042*/ 	.short	0x0028
        /*0044*/ 	.byte	0x00, 0xf5, 0x21, 0x00


	//----- nvinfo : EIATTR_KPARAM_INFO
	.align		4
.L_27:
        /*0048*/ 	.byte	0x04, 0x17
        /*004a*/ 	.short	(.L_29 - .L_28)
.L_28:
        /*004c*/ 	.word	0x00000000
        /*0050*/ 	.short	0x0000
        /*0052*/ 	.short	0x0000
        /*0054*/ 	.byte	0x00, 0xf0, 0xa1, 0x00


	//----- nvinfo : EIATTR_SPARSE_MMA_MASK
	.align		4
.L_29:
        /*0058*/ 	.byte	0x03, 0x50
        /*005a*/ 	.short	0x0000


	//----- nvinfo : EIATTR_MAXREG_COUNT
	.align		4
        /*005c*/ 	.byte	0x03, 0x1b
        /*005e*/ 	.short	0x00ff


	//----- nvinfo : EIATTR_MERCURY_ISA_VERSION
	.align		4
        /*0060*/ 	.byte	0x03, 0x5f
        /*0062*/ 	.short	0x0101


	//----- nvinfo : EIATTR_VRC_CTA_INIT_COUNT
	.align		4
        /*0064*/ 	.byte	0x02, 0x4a
	.zero		1
	.zero		1


	//----- nvinfo : EIATTR_EXIT_INSTR_OFFSETS
	.align		4
        /*0068*/ 	.byte	0x04, 0x1c
        /*006a*/ 	.short	(.L_31 - .L_30)


	//   ....[0]....
.L_30:
        /*006c*/ 	.word	0x00000010


	//----- nvinfo : EIATTR_CBANK_PARAM_SIZE
	.align		4
.L_31:
        /*0070*/ 	.byte	0x03, 0x19
        /*0072*/ 	.short	0x0048


	//----- nvinfo : EIATTR_PARAM_CBANK
	.align		4
        /*0074*/ 	.byte	0x04, 0x0a
        /*0076*/ 	.short	(.L_33 - .L_32)
	.align		4
.L_32:
        /*0078*/ 	.word	index@(.nv.constant0._Z18hash_lookup_kerenl11myHashTablePmPlPbl)
        /*007c*/ 	.short	0x0380
        /*007e*/ 	.short	0x0048


	//----- nvinfo : EIATTR_SW_WAR
	.align		4
.L_33:
        /*0080*/ 	.byte	0x04, 0x36
        /*0082*/ 	.short	(.L_35 - .L_34)
.L_34:
        /*0084*/ 	.word	0x00000008
.L_35:


//--------------------- .nv.info._Z25build_hashtable_bf_kernel11myHashTable --------------------------
	.section	.nv.info._Z25build_hashtable_bf_kernel11myHashTable,"",@"SHT_CUDA_INFO"
	.sectionflags	@""
	.align	4


	//----- nvinfo : EIATTR_CUDA_API_VERSION
	.align		4
        /*0000*/ 	.byte	0x04, 0x37
        /*0002*/ 	.short	(.L_37 - .L_36)
.L_36:
        /*0004*/ 	.word	0x00000082


	//----- nvinfo : EIATTR_KPARAM_INFO
	.align		4
.L_37:
        /*0008*/ 	.byte	0x04, 0x17
        /*000a*/ 	.short	(.L_39 - .L_38)
.L_38:
        /*000c*/ 	.word	0x00000000
        /*0010*/ 	.short	0x0000
        /*0012*/ 	.short	0x0000
        /*0014*/ 	.byte	0x00, 0xf0, 0xa1, 0x00


	//----- nvinfo : EIATTR_SPARSE_MMA_MASK
	.align		4
.L_39:
        /*0018*/ 	.byte	0x03, 0x50
        /*001a*/ 	.short	0x0000


	//----- nvinfo : EIATTR_MAXREG_COUNT
	.align		4
        /*001c*/ 	.byte	0x03, 0x1b
        /*001e*/ 	.short	0x00ff


	//----- nvinfo : EIATTR_MERCURY_ISA_VERSION
	.align		4
        /*0020*/ 	.byte	0x03, 0x5f
        /*0022*/ 	.short	0x0101


	//----- nvinfo : EIATTR_VRC_CTA_INIT_COUNT
	.align		4
        /*0024*/ 	.byte	0x02, 0x4a
	.zero		1
	.zero		1


	//----- nvinfo : EIATTR_EXIT_INSTR_OFFSETS
	.align		4
        /*0028*/ 	.byte	0x04, 0x1c
        /*002a*/ 	.short	(.L_41 - .L_40)


	//   ....[0]....
.L_40:
        /*002c*/ 	.word	0x00000070


	//   ....[1]....
        /*0030*/ 	.word	0x00000ab0


	//----- nvinfo : EIATTR_CRS_STACK_SIZE
	.align		4
.L_41:
        /*0034*/ 	.byte	0x04, 0x1e
        /*0036*/ 	.short	(.L_43 - .L_42)
.L_42:
        /*0038*/ 	.word	0x00000000


	//----- nvinfo : EIATTR_CBANK_PARAM_SIZE
	.align		4
.L_43:
        /*003c*/ 	.byte	0x03, 0x19
        /*003e*/ 	.short	0x0028


	//----- nvinfo : EIATTR_PARAM_CBANK
	.align		4
        /*0040*/ 	.byte	0x04, 0x0a
        /*0042*/ 	.short	(.L_45 - .L_44)
	.align		4
.L_44:
        /*0044*/ 	.word	index@(.nv.constant0._Z25build_hashtable_bf_kernel11myHashTable)
        /*0048*/ 	.short	0x0380
        /*004a*/ 	.short	0x0028


	//----- nvinfo : EIATTR_SW_WAR
	.align		4
.L_45:
        /*004c*/ 	.byte	0x04, 0x36
        /*004e*/ 	.short	(.L_47 - .L_46)
.L_46:
        /*0050*/ 	.word	0x00000008
.L_47:


//--------------------- .nv.info._Z22build_hashtable_kernel11myHashTableP4KeyTP6ValueTiPi --------------------------
	.section	.nv.info._Z22build_hashtable_kernel11myHashTableP4KeyTP6ValueTiPi,"",@"SHT_CUDA_INFO"
	.sectionflags	@""
	.align	4


	//----- nvinfo : EIATTR_CUDA_API_VERSION
	.align		4
        /*0000*/ 	.byte	0x04, 0x37
        /*0002*/ 	.short	(.L_49 - .L_48)
.L_48:
        /*0004*/ 	.word	0x00000082


	//----- nvinfo : EIATTR_KPARAM_INFO
	.align		4
.L_49:
        /*0008*/ 	.byte	0x04, 0x17
        /*000a*/ 	.short	(.L_51 - .L_50)
.L_50:
        /*000c*/ 	.word	0x00000000
        /*0010*/ 	.short	0x0004
        /*0012*/ 	.short	0x0040
        /*0014*/ 	.byte	0x00, 0xf5, 0x21, 0x00


	//----- nvinfo : EIATTR_KPARAM_INFO
	.align		4
.L_51:
        /*0018*/ 	.byte	0x04, 0x17
        /*001a*/ 	.short	(.L_53 - .L_52)
.L_52:
        /*001c*/ 	.word	0x00000000
        /*0020*/ 	.short	0x0003
        /*0022*/ 	.short	0x0038
        /*0024*/ 	.byte	0x00, 0xf0, 0x11, 0x00


	//----- nvinfo : EIATTR_KPARAM_INFO
	.align		4
.L_53:
        /*0028*/ 	.byte	0x04, 0x17
        /*002a*/ 	.short	(.L_55 - .L_54)
.L_54:
        /*002c*/ 	.word	0x00000000
        /*0030*/ 	.short	0x0002
        /*0032*/ 	.short	0x0030
        /*0034*/ 	.byte	0x00, 0xf5, 0x21, 0x00


	//----- nvinfo : EIATTR_KPARAM_INFO
	.align		4
.L_55:
        /*0038*/ 	.byte	0x04, 0x17
        /*003a*/ 	.short	(.L_57 - .L_56)
.L_56:
        /*003c*/ 	.word	0x00000000
        /*0040*/ 	.short	0x0001
        /*0042*/ 	.short	0x0028
        /*0044*/ 	.byte	0x00, 0xf5, 0x21, 0x00


	//----- nvinfo : EIATTR_KPARAM_INFO
	.align		4
.L_57:
        /*0048*/ 	.byte	0x04, 0x17
        /*004a*/ 	.short	(.L_59 - .L_58)
.L_58:
        /*004c*/ 	.word	0x00000000
        /*0050*/ 	.short	0x0000
        /*0052*/ 	.short	0x0000
        /*0054*/ 	.byte	0x00, 0xf0, 0xa1, 0x00


	//----- nvinfo : EIATTR_SPARSE_MMA_MASK
	.align		4
.L_59:
        /*0058*/ 	.byte	0x03, 0x50
        /*005a*/ 	.short	0x0000


	//----- nvinfo : EIATTR_MAXREG_COUNT
	.align		4
        /*005c*/ 	.byte	0x03, 0x1b
        /*005e*/ 	.short	0x00ff


	//----- nvinfo : EIATTR_MERCURY_ISA_VERSION
	.align		4
        /*0060*/ 	.byte	0x03, 0x5f
        /*0062*/ 	.short	0x0101


	//----- nvinfo : EIATTR_INT_WARP_WIDE_INSTR_OFFSETS
	.align		4
        /*0064*/ 	.byte	0x04, 0x31
        /*0066*/ 	.short	(.L_61 - .L_60)


	//   ....[0]....
.L_60:
        /*0068*/ 	.word	0x00000090


	//----- nvinfo : EIATTR_VRC_CTA_INIT_COUNT
	.align		4
.L_61:
        /*006c*/ 	.byte	0x02, 0x4a
	.zero		1
	.zero		1


	//----- nvinfo : EIATTR_EXIT_INSTR_OFFSETS
	.align		4
        /*0070*/ 	.byte	0x04, 0x1c
        /*0072*/ 	.short	(.L_63 - .L_62)


	//   ....[0]....
.L_62:
        /*0074*/ 	.word	0x00000070


	//   ....[1]....
        /*0078*/ 	.word	0x00000120


	//----- nvinfo : EIATTR_CBANK_PARAM_SIZE
	.align		4
.L_63:
        /*007c*/ 	.byte	0x03, 0x19
        /*007e*/ 	.short	0x0048


	//----- nvinfo : EIATTR_PARAM_CBANK
	.align		4
        /*0080*/ 	.byte	0x04, 0x0a
        /*0082*/ 	.short	(.L_65 - .L_64)
	.align		4
.L_64:
        /*0084*/ 	.word	index@(.nv.constant0._Z22build_hashtable_kernel11myHashTableP4KeyTP6ValueTiPi)
        /*0088*/ 	.short	0x0380
        /*008a*/ 	.short	0x0048


	//----- nvinfo : EIATTR_SW_WAR
	.align		4
.L_65:
        /*008c*/ 	.byte	0x04, 0x36
        /*008e*/ 	.short	(.L_67 - .L_66)
.L_66:
        /*0090*/ 	.word	0x00000008
.L_67:


//--------------------- .nv.callgraph             --------------------------
	.section	.nv.callgraph,"",@"SHT_CUDA_CALLGRAPH"
	.align	4
	.sectionentsize	8
	.align		4
        /*0000*/ 	.word	0x00000000
	.align		4
        /*0004*/ 	.word	0xffffffff
	.align		4
        /*0008*/ 	.word	0x00000000
	.align		4
        /*000c*/ 	.word	0xfffffffe
	.align		4
        /*0010*/ 	.word	0x00000000
	.align		4
        /*0014*/ 	.word	0xfffffffd
	.align		4
        /*0018*/ 	.word	0x00000000
	.align		4
        /*001c*/ 	.word	0xfffffffc


//--------------------- .text._Z18hash_lookup_kerenl11myHashTablePmPlPbl --------------------------
	.section	.text._Z18hash_lookup_kerenl11myHashTablePmPlPbl,"ax",@progbits
	.align	128
        .global         _Z18hash_lookup_kerenl11myHashTablePmPlPbl
        .type           _Z18hash_lookup_kerenl11myHashTablePmPlPbl,@function
        .size           _Z18hash_lookup_kerenl11myHashTablePmPlPbl,(.L_x_7 - _Z18hash_lookup_kerenl11myHashTablePmPlPbl)
        .other          _Z18hash_lookup_kerenl11myHashTablePmPlPbl,@"STO_CUDA_ENTRY STV_DEFAULT"
_Z18hash_lookup_kerenl11myHashTablePmPlPbl:
.text._Z18hash_lookup_kerenl11myHashTablePmPlPbl:
[----:B------:R-:W-:Y:S01]  /*0000*/  LDC R1, c[0x0][0x37c] ;  /* 0x0000df00ff017b82 */ /* 0x000fe20000000800 */
[----:B------:R-:W-:Y:S05]  /*0010*/  EXIT ;  /* 0x000000000000794d */ /* 0x000fea0003800000 */
.L_x_0:
[----:B------:R-:W-:-:S00]  /*0020*/  BRA `(.L_x_0) ;  /* 0xfffffffc00fc7947 */ /* 0x000fc0000383ffff */
[----:B------:R-:W-:-:S00]  /*0030*/  NOP ;  /* 0x0000000000007918 */ /* 0x000fc00000000000 */
        /* <DEDUP_REMOVED lines=12> */
.L_x_7:


//--------------------- .text._Z25build_hashtable_bf_kernel11myHashTable --------------------------
	.section	.text._Z25build_hashtable_bf_kernel11myHashTable,"ax",@progbits
	.align	128
        .global         _Z25build_hashtable_bf_kernel11myHashTable
        .type           _Z25build_hashtable_bf_kernel11myHashTable,@function
        .size           _Z25build_hashtable_bf_kernel11myHashTable,(.L_x_8 - _Z25build_hashtable_bf_kernel11myHashTable)
        .other          _Z25build_hashtable_bf_kernel11myHashTable,@"STO_CUDA_ENTRY STV_DEFAULT"
_Z25build_hashtable_bf_kernel11myHashTable:
.text._Z25build_hashtable_bf_kernel11myHashTable:
[----:B------:R-:W-:Y:S01]  /*0000*/  LDC R1, c[0x0][0x37c] ;  /* 0x0000df00ff017b82 */ /* 0x000fe20000000800 */
[----:B------:R-:W0:Y:S07]  /*0010*/  S2R R5, SR_TID.X ;  /* 0x0000000000057919 */ /* 0x000e2e0000002100 */
[----:B------:R-:W0:Y:S01]  /*0020*/  S2UR UR4, SR_CTAID.X ;  /* 0x00000000000479c3 */ /* 0x000e220000002500 */
[----:B------:R-:W1:Y:S07]  /*0030*/  LDCU UR5, c[0x0][0x3a0] ;  /* 0x00007400ff0577ac */ /* 0x000e6e0008000800 */
[----:B------:R-:W0:Y:S02]  /*0040*/  LDC R0, c[0x0][0x360] ;  /* 0x0000d800ff007b82 */ /* 0x000e240000000800 */
[----:B0-----:R-:W-:-:S05]  /*0050*/  IMAD R5, R0, UR4, R5 ;  /* 0x0000000400057c24 */ /* 0x001fca000f8e0205 */
[----:B-1----:R-:W-:-:S13]  /*0060*/  ISETP.GE.AND P0, PT, R5, UR5, PT ;  /* 0x0000000505007c0c */ /* 0x002fda000bf06270 */
[----:B------:R-:W-:Y:S05]  /*0070*/  @P0 EXIT ;  /* 0x000000000000094d */ /* 0x000fea0003800000 */
[----:B------:R-:W0:Y:S01]  /*0080*/  LDCU.64 UR4, c[0x0][0x380] ;  /* 0x00007000ff0477ac */ /* 0x000e220008000a00 */
[----:B------:R-:W1:Y:S01]  /*0090*/  LDCU UR6, c[0x0][0x370] ;  /* 0x00006e00ff0677ac */ /* 0x000e620008000800 */
[----:B------:R-:W2:Y:S01]  /*00a0*/  LDCU.64 UR8, c[0x0][0x358] ;  /* 0x00006b00ff0877ac */ /* 0x000ea20008000a00 */
[----:B0-----:R-:W-:Y:S01]  /*00b0*/  UIADD3 UR4, UP0, UPT, UR4, 0x7, URZ ;  /* 0x0000000704047890 */ /* 0x001fe2000ff1e0ff */
[----:B-1----:R-:W-:-:S03]  /*00c0*/  IMAD R0, R0, UR6, RZ ;  /* 0x0000000600007c24 */ /* 0x002fc6000f8e02ff */
[----:B--2---:R-:W-:-:S12]  /*00d0*/  UIADD3.X UR5, UPT, UPT, URZ, UR5, URZ, UP0, !UPT ;  /* 0x00000005ff057290 */ /* 0x004fd800087fe4ff */
.L_x_4:
[----:B------:R-:W0:Y:S02]  /*00e0*/  LDC.64 R2, c[0x0][0x390] ;  /* 0x0000e400ff027b82 */ /* 0x000e240000000a00 */
[----:B0-----:R-:W-:-:S06]  /*00f0*/  IMAD.WIDE R2, R5, 0x4, R2 ;  /* 0x0000000405027825 */ /* 0x001fcc00078e0202 */
[----:B------:R-:W2:Y:S01]  /*0100*/  LDG.E R2, desc[UR8][R2.64] ;  /* 0x0000000802027981 */ /* 0x000ea2000c1e1900 */
[----:B------:R-:W-:Y:S01]  /*0110*/  BSSY.RECONVERGENT B0, `(.L_x_1) ;  /* 0x0000092000007945 */ /* 0x000fe20003800200 */
[----:B------:R-:W-:Y:S01]  /*0120*/  IMAD.MOV.U32 R4, RZ, RZ, RZ ;  /* 0x000000ffff047224 */ /* 0x000fe200078e00ff */
[----:B--2---:R-:W-:-:S13]  /*0130*/  ISETP.GE.AND P0, PT, R2, 0x1, PT ;  /* 0x000000010200780c */ /* 0x004fda0003f06270 */
[----:B------:R-:W-:Y:S05]  /*0140*/  @!P0 BRA `(.L_x_2) ;  /* 0x0000000800388947 */ /* 0x000fea0003800000 */
[----:B------:R-:W0:Y:S01]  /*0150*/  LDCU UR6, c[0x0][0x3a4] ;  /* 0x00007480ff0677ac */ /* 0x000e220008000800 */
[----:B------:R-:W-:Y:S02]  /*0160*/  IMAD.MOV R6, RZ, RZ, -R2 ;  /* 0x000000ffff067224 */ /* 0x000fe400078e0a02 */
[----:B------:R-:W-:Y:S02]  /*0170*/  IMAD.MOV.U32 R4, RZ, RZ, RZ ;  /* 0x000000ffff047224 */ /* 0x000fe400078e00ff */
[----:B0-----:R-:W-:-:S07]  /*0180*/  IMAD R7, R5, UR6, RZ ;  /* 0x0000000605077c24 */ /* 0x001fce000f8e02ff */
.L_x_3:
[----:B------:R-:W-:Y:S01]  /*0190*/  MOV R2, UR4 ;  /* 0x0000000400027c02 */ /* 0x000fe20008000f00 */
[----:B------:R-:W-:-:S04]  /*01a0*/  IMAD.U32 R3, RZ, RZ, UR5 ;  /* 0x00000005ff037e24 */ /* 0x000fc8000f8e00ff */
[----:B------:R-:W-:-:S05]  /*01b0*/  IMAD.WIDE R2, R7, 0x10, R2 ;  /* 0x0000001007027825 */ /* 0x000fca00078e0202 */
[----:B------:R-:W2:Y:S04]  /*01c0*/  LDG.E.U8 R10, desc[UR8][R2.64+0x7] ;  /* 0x00000708020a7981 */ /* 0x000ea8000c1e1100 */
[----:B------:R-:W3:Y:S04]  /*01d0*/  LDG.E.U8 R9, desc[UR8][R2.64+0x8] ;  /* 0x0000080802097981 */ /* 0x000ee8000c1e1100 */
[----:B------:R-:W4:Y:S04]  /*01e0*/  LDG.E.U8 R11, desc[UR8][R2.64+0x6] ;  /* 0x00000608020b7981 */ /* 0x000f28000c1e1100 */
[----:B------:R-:W5:Y:S04]  /*01f0*/  LDG.E.U8 R13, desc[UR8][R2.64+0x5] ;  /* 0x00000508020d7981 */ /* 0x000f68000c1e1100 */
        /* <DEDUP_REMOVED lines=11> */
[----:B------:R0:W5:Y:S01]  /*02b0*/  LDG.E.U8 R23, desc[UR8][R2.64+-0x4] ;  /* 0xfffffc0802177981 */ /* 0x000162000c1e1100 */
[----:B------:R-:W-:Y:S01]  /*02c0*/  VIADD R6, R6, 0x1 ;  /* 0x0000000106067836 */ /* 0x000fe20000000000 */
[----:B------:R-:W-:-:S04]  /*02d0*/  IADD3 R7, PT, PT, R7, 0x1, RZ ;  /* 0x0000000107077810 */ /* 0x000fc80007ffe0ff */
[----:B------:R-:W-:Y:S02]  /*02e0*/  ISETP.NE.AND P0, PT, R6, RZ, PT ;  /* 0x000000ff0600720c */ /* 0x000fe40003f05270 */
[----:B--2---:R-:W-:-:S04]  /*02f0*/  LOP3.LUT R24, RZ, R10, RZ, 0x33, !PT ;  /* 0x0000000aff187212 */ /* 0x004fc800078e33ff */
[----:B------:R-:W-:Y:S01]  /*0300*/  LOP3.LUT R25, R24, 0xffff, RZ, 0xc0, !PT ;  /* 0x0000ffff18197812 */ /* 0x000fe200078ec0ff */
[----:B---3--:R-:W-:-:S04]  /*0310*/  IMAD.MOV R26, RZ, RZ, -R9 ;  /* 0x000000ffff1a7224 */ /* 0x008fc800078e0a09 */
[----:B------:R-:W-:Y:S01]  /*0320*/  IMAD R25, R10, -0x2, R25 ;  /* 0xfffffffe0a197824 */ /* 0x000fe200078e0219 */
[----:B------:R-:W-:Y:S01]  /*0330*/  PRMT R24, R26, 0x7710, RZ ;  /* 0x000077101a187816 */ /* 0x000fe200000000ff */
[----:B----4-:R-:W-:-:S03]  /*0340*/  IMAD.MOV R26, RZ, RZ, -R11 ;  /* 0x000000ffff1a7224 */ /* 0x010fc600078e0a0b */
[----:B------:R-:W-:Y:S02]  /*0350*/  LOP3.LUT R24, R24, 0xf, RZ, 0xc0, !PT ;  /* 0x0000000f18187812 */ /* 0x000fe400078ec0ff */
[----:B------:R-:W-:Y:S02]  /*0360*/  LOP3.LUT R25, R25, 0xf, RZ, 0xc0, !PT ;  /* 0x0000000f19197812 */ /* 0x000fe400078ec0ff */
[----:B0-----:R-:W-:-:S03]  /*0370*/  PRMT R3, R26, 0x7710, RZ ;  /* 0x000077101a037816 */ /* 0x001fc600000000ff */
[----:B------:R-:W-:Y:S01]  /*0380*/  IMAD R24, R24, 0x3019, R25 ;  /* 0x0000301918187824 */ /* 0x000fe200078e0219 */
[----:B-----5:R-:W-:Y:S02]  /*0390*/  LOP3.LUT R25, RZ, R13, RZ, 0x33, !PT ;  /* 0x0000000dff197212 */ /* 0x020fe400078e33ff */
[----:B------:R-:W-:Y:S02]  /*03a0*/  LOP3.LUT R3, R3, 0xf, RZ, 0xc0, !PT ;  /* 0x0000000f03037812 */ /* 0x000fe400078ec0ff */
[----:B------:R-:W-:Y:S02]  /*03b0*/  LOP3.LUT R2, R25, 0xffff, RZ, 0xc0, !PT ;  /* 0x0000ffff19027812 */ /* 0x000fe400078ec0ff */
[----:B------:R-:W-:Y:S01]  /*03c0*/  IADD3 R25, PT, PT, RZ, -R15, RZ ;  /* 0x8000000fff197210 */ /* 0x000fe20007ffe0ff */
[----:B------:R-:W-:Y:S01]  /*03d0*/  IMAD R3, R24, 0x3019, R3 ;  /* 0x0000301918037824 */ /* 0x000fe200078e0203 */
[----:B------:R-:W-:Y:S01]  /*03e0*/  LOP3.LUT R24, RZ, R17, RZ, 0x33, !PT ;  /* 0x00000011ff187212 */ /* 0x000fe200078e33ff */
[----:B------:R-:W-:Y:S01]  /*03f0*/  IMAD R2, R13, -0x2, R2 ;  /* 0xfffffffe0d027824 */ /* 0x000fe200078e0202 */
[----:B------:R-:W-:Y:S01]  /*0400*/  PRMT R25, R25, 0x7710, RZ ;  /* 0x0000771019197816 */ /* 0x000fe200000000ff */
[----:B------:R-:W-:Y:S01]  /*0410*/  IMAD.MOV R26, RZ, RZ, -R21 ;  /* 0x000000ffff1a7224 */ /* 0x000fe200078e0a15 */
[----:B------:R-:W-:-:S02]  /*0420*/  LOP3.LUT R24, R24, 0xffff, RZ, 0xc0, !PT ;  /* 0x0000ffff18187812 */ /* 0x000fc400078ec0ff */
[----:B------:R-:W-:-:S03]  /*0430*/  LOP3.LUT R2, R2, 0xf, RZ, 0xc0, !PT ;  /* 0x0000000f02027812 */ /* 0x000fc600078ec0ff */
[----:B------:R-:W-:Y:S02]  /*0440*/  IMAD R24, R17, -0x2, R24 ;  /* 0xfffffffe11187824 */ /* 0x000fe400078e0218 */
[----:B------:R-:W-:Y:S01]  /*0450*/  IMAD R2, R3, 0x3019, R2 ;  /* 0x0000301903027824 */ /* 0x000fe200078e0202 */
[----:B------:R-:W-:Y:S01]  /*0460*/  LOP3.LUT R3, R25, 0xf, RZ, 0xc0, !PT ;  /* 0x0000000f19037812 */ /* 0x000fe200078ec0ff */
[----:B------:R-:W-:-:S04]  /*0470*/  IMAD.MOV R25, RZ, RZ, -R12 ;  /* 0x000000ffff197224 */ /* 0x000fc800078e0a0c */
[----:B------:R-:W-:Y:S01]  /*0480*/  IMAD R2, R2, 0x3019, R3 ;  /* 0x0000301902027824 */ /* 0x000fe200078e0203 */
[----:B------:R-:W-:Y:S02]  /*0490*/  LOP3.LUT R3, R24, 0xf, RZ, 0xc0, !PT ;  /* 0x0000000f18037812 */ /* 0x000fe400078ec0ff */
[----:B------:R-:W-:Y:S02]  /*04a0*/  LOP3.LUT R24, RZ, R19, RZ, 0x33, !PT ;  /* 0x00000013ff187212 */ /* 0x000fe400078e33ff */
[----:B------:R-:W-:Y:S01]  /*04b0*/  PRMT R25, R25, 0x7710, RZ ;  /* 0x0000771019197816 */ /* 0x000fe200000000ff */
[----:B------:R-:W-:Y:S01]  /*04c0*/  IMAD R2, R2, 0x3019, R3 ;  /* 0x0000301902027824 */ /* 0x000fe200078e0203 */
[----:B------:R-:W-:Y:S02]  /*04d0*/  LOP3.LUT R24, R24, 0xffff, RZ, 0xc0, !PT ;  /* 0x0000ffff18187812 */ /* 0x000fe400078ec0ff */
[----:B------:R-:W-:Y:S02]  /*04e0*/  LOP3.LUT R3, R25, 0xf, RZ, 0xc0, !PT ;  /* 0x0000000f19037812 */ /* 0x000fe400078ec0ff */
[----:B------:R-:W-:Y:S01]  /*04f0*/  LOP3.LUT R25, RZ, R22, RZ, 0x33, !PT ;  /* 0x00000016ff197212 */ /* 0x000fe200078e33ff */
[----:B------:R-:W-:-:S02]  /*0500*/  IMAD R24, R19, -0x2, R24 ;  /* 0xfffffffe13187824 */ /* 0x000fc400078e0218 */
[----:B------:R-:W-:Y:S01]  /*0510*/  IMAD R2, R2, 0x3019, R3 ;  /* 0x0000301902027824 */ /* 0x000fe200078e0203 */
[----:B------:R-:W-:Y:S02]  /*0520*/  LOP3.LUT R25, R25, 0xffff, RZ, 0xc0, !PT ;  /* 0x0000ffff19197812 */ /* 0x000fe400078ec0ff */
[----:B------:R-:W-:Y:S02]  /*0530*/  LOP3.LUT R3, R24, 0xf, RZ, 0xc0, !PT ;  /* 0x0000000f18037812 */ /* 0x000fe400078ec0ff */
[----:B------:R-:W-:Y:S01]  /*0540*/  PRMT R24, R26, 0x7710, RZ ;  /* 0x000077101a187816 */ /* 0x000fe200000000ff */
[----:B------:R-:W-:Y:S01]  /*0550*/  IMAD R25, R22, -0x2, R25 ;  /* 0xfffffffe16197824 */ /* 0x000fe200078e0219 */
[----:B------:R-:W-:Y:S01]  /*0560*/  PRMT R26, R8, 0x8880, RZ ;  /* 0x00008880081a7816 */ /* 0x000fe200000000ff */
[----:B------:R-:W-:Y:S01]  /*0570*/  IMAD R2, R2, 0x3019, R3 ;  /* 0x0000301902027824 */ /* 0x000fe200078e0203 */
[----:B------:R-:W-:Y:S01]  /*0580*/  LOP3.LUT R3, R24, 0xf, RZ, 0xc0, !PT ;  /* 0x0000000f18037812 */ /* 0x000fe200078ec0ff */
[----:B------:R-:W-:Y:S01]  /*0590*/  IMAD.MOV R24, RZ, RZ, -R18 ;  /* 0x000000ffff187224 */ /* 0x000fe200078e0a12 */
[----:B------:R-:W-:-:S02]  /*05a0*/  LOP3.LUT R25, R25, 0xf, RZ, 0xc0, !PT ;  /* 0x0000000f19197812 */ /* 0x000fc400078ec0ff */
[----:B------:R-:W-:Y:S01]  /*05b0*/  PRMT R22, R22, 0x8880, RZ ;  /* 0x0000888016167816 */ /* 0x000fe200000000ff */
[----:B------:R-:W-:Y:S01]  /*05c0*/  IMAD R2, R2, 0x3019, R3 ;  /* 0x0000301902027824 */ /* 0x000fe200078e0203 */
[----:B------:R-:W-:Y:S02]  /*05d0*/  PRMT R3, R24, 0x7710, RZ ;  /* 0x0000771018037816 */ /* 0x000fe400000000ff */
[----:B------:R-:W-:Y:S01]  /*05e0*/  LOP3.LUT R24, RZ, R20, RZ, 0x33, !PT ;  /* 0x00000014ff187212 */ /* 0x000fe200078e33ff */
[----:B------:R-:W-:Y:S01]  /*05f0*/  IMAD R2, R2, 0x3019, R25 ;  /* 0x0000301902027824 */ /* 0x000fe200078e0219 */
[----:B------:R-:W-:Y:S02]  /*0600*/  LOP3.LUT R3, R3, 0xf, RZ, 0xc0, !PT ;  /* 0x0000000f03037812 */ /* 0x000fe400078ec0ff */
[----:B------:R-:W-:-:S03]  /*0610*/  PRMT R25, R14, 0x8880, RZ ;  /* 0x000088800e197816 */ /* 0x000fc600000000ff */
[----:B------:R-:W-:Y:S01]  /*0620*/  IMAD R2, R2, 0x3019, R3 ;  /* 0x0000301902027824 */ /* 0x000fe200078e0203 */
[----:B------:R-:W-:Y:S02]  /*0630*/  LOP3.LUT R3, R24, 0xffff, RZ, 0xc0, !PT ;  /* 0x0000ffff18037812 */ /* 0x000fe400078ec0ff */
[----:B------:R-:W-:Y:S01]  /*0640*/  MOV R24, R25 ;  /* 0x0000001900187202 */ /* 0x000fe20000000f00 */
[----:B------:R-:W-:Y:S02]  /*0650*/  IMAD.MOV.U32 R25, RZ, RZ, R26 ;  /* 0x000000ffff197224 */ /* 0x000fe400078e001a */
[C---:B------:R-:W-:Y:S01]  /*0660*/  IMAD R3, R20.reuse, -0x2, R3 ;  /* 0xfffffffe14037824 */ /* 0x040fe200078e0203 */
[----:B------:R-:W-:Y:S01]  /*0670*/  PRMT R20, R20, 0x8880, RZ ;  /* 0x0000888014147816 */ /* 0x000fe200000000ff */
[----:B------:R-:W-:Y:S01]  /*0680*/  IMAD R24, R24, -0x62f5b251, R25 ;  /* 0x9d0a4daf18187824 */ /* 0x000fe200078e0219 */
[----:B------:R-:W-:Y:S02]  /*0690*/  PRMT R25, R16, 0x8880, RZ ;  /* 0x0000888010197816 */ /* 0x000fe400000000ff */
[----:B------:R-:W-:-:S03]  /*06a0*/  LOP3.LUT R3, R3, 0xf, RZ, 0xc0, !PT ;  /* 0x0000000f03037812 */ /* 0x000fc600078ec0ff */
[----:B------:R-:W-:Y:S01]  /*06b0*/  IMAD R24, R24, -0x41221de7, R25 ;  /* 0xbedde21918187824 */ /* 0x000fe200078e0219 */
[----:B------:R-:W-:Y:S01]  /*06c0*/  PRMT R25, R18, 0x8880, RZ ;  /* 0x0000888012197816 */ /* 0x000fe200000000ff */
[----:B------:R-:W-:Y:S01]  /*06d0*/  IMAD R2, R2, 0x3019, R3 ;  /* 0x0000301902027824 */ /* 0x000fe200078e0203 */
[----:B------:R-:W-:Y:S01]  /*06e0*/  PRMT R3, R23, 0x8880, RZ ;  /* 0x0000888017037816 */ /* 0x000fe200000000ff */
[----:B------:R-:W-:Y:S01]  /*06f0*/  IMAD.MOV.U32 R18, RZ, RZ, R20 ;  /* 0x000000ffff127224 */ /* 0x000fe200078e0014 */
[----:B------:R-:W-:Y:S01]  /*0700*/  MOV R20, R25 ;  /* 0x0000001900147202 */ /* 0x000fe20000000f00 */
[----:B------:R-:W-:Y:S02]  /*0710*/  IMAD.MOV R23, RZ, RZ, -R23 ;  /* 0x000000ffff177224 */ /* 0x000fe400078e0a17 */
[----:B------:R-:W-:-:S04]  /*0720*/  IMAD R3, R24, 0x77f8f5df, R3 ;  /* 0x77f8f5df18037824 */ /* 0x000fc800078e0203 */
[----:B------:R-:W-:Y:S01]  /*0730*/  IMAD R3, R3, 0x1e7d3c69, R18 ;  /* 0x1e7d3c6903037824 */ /* 0x000fe200078e0212 */
[----:B------:R-:W-:Y:S02]  /*0740*/  PRMT R18, R23, 0x7710, RZ ;  /* 0x0000771017127816 */ /* 0x000fe400000000ff */
[----:B------:R-:W-:Y:S01]  /*0750*/  PRMT R23, R21, 0x8880, RZ ;  /* 0x0000888015177816 */ /* 0x000fe200000000ff */
[----:B------:R-:W-:Y:S01]  /*0760*/  IMAD R20, R3, -0x29b39af1, R20 ;  /* 0xd64c650f03147824 */ /* 0x000fe200078e0214 */
[----:B------:R-:W-:Y:S01]  /*0770*/  LOP3.LUT R3, R18, 0xf, RZ, 0xc0, !PT ;  /* 0x0000000f12037812 */ /* 0x000fe200078ec0ff */
[----:B------:R-:W-:Y:S01]  /*0780*/  IMAD.MOV.U32 R21, RZ, RZ, R22 ;  /* 0x000000ffff157224 */ /* 0x000fe200078e0016 */
[----:B------:R-:W-:Y:S01]  /*0790*/  PRMT R18, R19, 0x8880, RZ ;  /* 0x0000888013127816 */ /* 0x000fe200000000ff */
[----:B------:R-:W-:Y:S02]  /*07a0*/  IMAD.MOV.U32 R19, RZ, RZ, R23 ;  /* 0x000000ffff137224 */ /* 0x000fe400078e0017 */
[----:B------:R-:W-:Y:S01]  /*07b0*/  IMAD R20, R20, 0x4010d7b9, R21 ;  /* 0x4010d7b914147824 */ /* 0x000fe200078e0215 */
[----:B------:R-:W-:Y:S01]  /*07c0*/  PRMT R21, R12, 0x8880, RZ ;  /* 0x000088800c157816 */ /* 0x000fe200000000ff */
[----:B------:R-:W-:Y:S01]  /*07d0*/  IMAD.MOV.U32 R12, RZ, RZ, R18 ;  /* 0x000000ffff0c7224 */ /* 0x000fe200078e0012 */
[----:B------:R-:W-:Y:S01]  /*07e0*/  PRMT R18, R17, 0x8880, RZ ;  /* 0x0000888011127816 */ /* 0x000fe200000000ff */
[----:B------:R-:W-:Y:S01]  /*07f0*/  IMAD R19, R20, 0x9804b3f, R19 ;  /* 0x09804b3f14137824 */ /* 0x000fe200078e0213 */
[----:B------:R-:W-:Y:S01]  /*0800*/  MOV R17, R21 ;  /* 0x0000001500117202 */ /* 0x000fe20000000f00 */
[----:B------:R-:W-:Y:S01]  /*0810*/  IMAD R2, R2, 0x3019, R3 ;  /* 0x0000301902027824 */ /* 0x000fe200078e0203 */
[----:B------:R-:W-:Y:S01]  /*0820*/  LOP3.LUT R3, RZ, R16, RZ, 0x33, !PT ;  /* 0x00000010ff037212 */ /* 0x000fe200078e33ff */
[----:B------:R-:W-:Y:S01]  /*0830*/  IMAD R12, R19, 0x7d238409, R12 ;  /* 0x7d238409130c7824 */ /* 0x000fe200078e020c */
[----:B------:R-:W-:Y:S01]  /*0840*/  PRMT R19, R15, 0x8880, RZ ;  /* 0x000088800f137816 */ /* 0x000fe200000000ff */
[----:B------:R-:W-:Y:S01]  /*0850*/  IMAD.MOV.U32 R15, RZ, RZ, R18 ;  /* 0x000000ffff0f7224 */ /* 0x000fe200078e0012 */
[----:B------:R-:W-:Y:S01]  /*0860*/  LOP3.LUT R3, R3, 0xffff, RZ, 0xc0, !PT ;  /* 0x0000ffff03037812 */ /* 0x000fe200078ec0ff */
[----:B------:R-:W-:Y:S01]  /*0870*/  IMAD R12, R12, -0x7f50a791, R17 ;  /* 0x80af586f0c0c7824 */ /* 0x000fe200078e0211 */
[----:B------:R-:W-:-:S02]  /*0880*/  PRMT R18, R13, 0x8880, RZ ;  /* 0x000088800d127816 */ /* 0x000fc400000000ff */
[----:B------:R-:W-:Y:S01]  /*0890*/  IADD3 R17, PT, PT, RZ, -R8, RZ ;  /* 0x80000008ff117210 */ /* 0x000fe20007ffe0ff */
[----:B------:R-:W-:Y:S01]  /*08a0*/  IMAD R15, R12, 0x55e91159, R15 ;  /* 0x55e911590c0f7824 */ /* 0x000fe200078e020f */
[----:B------:R-:W-:Y:S01]  /*08b0*/  LOP3.LUT R12, RZ, R14, RZ, 0x33, !PT ;  /* 0x0000000eff0c7212 */ /* 0x000fe200078e33ff */
[----:B------:R-:W-:Y:S02]  /*08c0*/  IMAD R3, R16, -0x2, R3 ;  /* 0xfffffffe10037824 */ /* 0x000fe400078e0203 */
[----:B------:R-:W-:Y:S01]  /*08d0*/  IMAD.MOV.U32 R16, RZ, RZ, R19 ;  /* 0x000000ffff107224 */ /* 0x000fe200078e0013 */
[----:B------:R-:W-:Y:S01]  /*08e0*/  LOP3.LUT R13, R12, 0xffff, RZ, 0xc0, !PT ;  /* 0x0000ffff0c0d7812 */ /* 0x000fe200078ec0ff */
[----:B------:R-:W-:Y:S01]  /*08f0*/  IMAD.MOV.U32 R8, RZ, RZ, R18 ;  /* 0x000000ffff087224 */ /* 0x000fe200078e0012 */
[----:B------:R-:W-:Y:S01]  /*0900*/  PRMT R12, R17, 0x7710, RZ ;  /* 0x00007710110c7816 */ /* 0x000fe200000000ff */
[----:B------:R-:W-:Y:S01]  /*0910*/  IMAD R15, R15, 0x3c33c9f, R16 ;  /* 0x03c33c9f0f0f7824 */ /* 0x000fe200078e0210 */
[----:B------:R-:W-:Y:S01]  /*0920*/  LOP3.LUT R3, R3, 0xf, RZ, 0xc0, !PT ;  /* 0x0000000f03037812 */ /* 0x000fe200078ec0ff */
[----:B------:R-:W-:Y:S01]  /*0930*/  IMAD R14, R14, -0x2, R13 ;  /* 0xfffffffe0e0e7824 */ /* 0x000fe200078e020d */
[----:B------:R-:W-:Y:S01]  /*0940*/  LOP3.LUT R13, R12, 0xf, RZ, 0xc0, !PT ;  /* 0x0000000f0c0d7812 */ /* 0x000fe200078ec0ff */
[----:B------:R-:W-:-:S02]  /*0950*/  IMAD R8, R15, -0x1f71b057, R8 ;  /* 0xe08e4fa90f087824 */ /* 0x000fc400078e0208 */
[----:B------:R-:W-:Y:S01]  /*0960*/  IMAD R2, R2, 0x3019, R3 ;  /* 0x0000301902027824 */ /* 0x000fe200078e0203 */
[----:B------:R-:W-:Y:S01]  /*0970*/  LOP3.LUT R3, R14, 0xf, RZ, 0xc0, !PT ;  /* 0x0000000f0e037812 */ /* 0x000fe200078ec0ff */
[----:B------:R-:W-:Y:S02]  /*0980*/  IMAD R11, R8, 0x25a4a7cf, R11 ;  /* 0x25a4a7cf080b7824 */ /* 0x000fe400078e020b */
[----:B------:R-:W-:Y:S02]  /*0990*/  IMAD R2, R2, 0x19, R13 ;  /* 0x0000001902027824 */ /* 0x000fe400078e020d */
[----:B------:R-:W-:Y:S02]  /*09a0*/  IMAD R10, R11, 0x19, R10 ;  /* 0x000000190b0a7824 */ /* 0x000fe400078e020a */
[----:B------:R-:W-:Y:S02]  /*09b0*/  IMAD R2, R2, 0x19, R3 ;  /* 0x0000001902027824 */ /* 0x000fe400078e0203 */
[----:B------:R-:W-:Y:S01]  /*09c0*/  IMAD.MOV.U32 R3, RZ, RZ, 0x1 ;  /* 0x00000001ff037424 */ /* 0x000fe200078e00ff */
[----:B------:R-:W-:Y:S01]  /*09d0*/  IADD3 R10, PT, PT, R9, -R10, RZ ;  /* 0x8000000a090a7210 */ /* 0x000fe20007ffe0ff */
[----:B------:R-:W-:-:S03]  /*09e0*/  VIADD R2, R2, 0xd247a54b ;  /* 0xd247a54b02027836 */ /* 0x000fc60000000000 */
[C---:B------:R-:W-:Y:S02]  /*09f0*/  SHF.L.W.U32 R10, R3.reuse, R10, RZ ;  /* 0x0000000a030a7219 */ /* 0x040fe40000000eff */
[----:B------:R-:W-:-:S04]  /*0a00*/  SHF.L.W.U32 R3, R3, R2, RZ ;  /* 0x0000000203037219 */ /* 0x000fc80000000eff */
[----:B------:R-:W-:Y:S01]  /*0a10*/  LOP3.LUT R4, R10, R3, R4, 0xfe, !PT ;  /* 0x000000030a047212 */ /* 0x000fe200078efe04 */
[----:B------:R-:W-:Y:S06]  /*0a20*/  @P0 BRA `(.L_x_3) ;  /* 0xfffffff400d80947 */ /* 0x000fec000383ffff */
.L_x_2:
[----:B------:R-:W-:Y:S05]  /*0a30*/  BSYNC.RECONVERGENT B0 ;  /* 0x0000000000007941 */ /* 0x000fea0003800200 */
.L_x_1:
[----:B------:R-:W0:Y:S01]  /*0a40*/  LDC.64 R2, c[0x0][0x398] ;  /* 0x0000e600ff027b82 */ /* 0x000e220000000a00 */
[----:B------:R-:W1:Y:S01]  /*0a50*/  LDCU UR6, c[0x0][0x3a0] ;  /* 0x00007400ff0677ac */ /* 0x000e620008000800 */
[----:B0-----:R-:W-:-:S04]  /*0a60*/  IMAD.WIDE R2, R5, 0x4, R2 ;  /* 0x0000000405027825 */ /* 0x001fc800078e0202 */
[----:B------:R-:W-:Y:S01]  /*0a70*/  IMAD.IADD R5, R0, 0x1, R5 ;  /* 0x0000000100057824 */ /* 0x000fe200078e0205 */
[----:B------:R0:W-:Y:S04]  /*0a80*/  STG.E desc[UR8][R2.64], R4 ;  /* 0x0000000402007986 */ /* 0x0001e8000c101908 */
[----:B-1----:R-:W-:-:S13]  /*0a90*/  ISETP.GE.AND P0, PT, R5, UR6, PT ;  /* 0x0000000605007c0c */ /* 0x002fda000bf06270 */
[----:B0-----:R-:W-:Y:S05]  /*0aa0*/  @!P0 BRA `(.L_x_4) ;  /* 0xfffffff4008c8947 */ /* 0x001fea000383ffff */
[----:B------:R-:W-:Y:S05]  /*0ab0*/  EXIT ;  /* 0x000000000000794d */ /* 0x000fea0003800000 */
.L_x_5:
        /* <DEDUP_REMOVED lines=12> */
.L_x_8:


//--------------------- .text._Z22build_hashtable_kernel11myHashTableP4KeyTP6ValueTiPi --------------------------
	.section	.text._Z22build_hashtable_kernel11myHashTableP4KeyTP6ValueTiPi,"ax",@progbits
	.align	128
        .global         _Z22build_hashtable_kernel11myHashTableP4KeyTP6ValueTiPi
        .type           _Z22build_hashtable_kernel11myHashTableP4KeyTP6ValueTiPi,@function
        .size           _Z22build_hashtable_kernel11myHashTableP4KeyTP6ValueTiPi,(.L_x_9 - _Z22build_hashtable_kernel11myHashTableP4KeyTP6ValueTiPi)
        .other          _Z22build_hashtable_kernel11myHashTableP4KeyTP6ValueTiPi,@"STO_CUDA_ENTRY STV_DEFAULT"
_Z22build_hashtable_kernel11myHashTableP4KeyTP6ValueTiPi:
.text._Z22build_hashtable_kernel11myHashTableP4KeyTP6ValueTiPi:
[----:B------:R-:W0:Y:S01]  /*0000*/  LDC R1, c[0x0][0x37c] ;  /* 0x0000df00ff017b82 */ /* 0x000e220000000800 */
[----:B------:R-:W1:Y:S07]  /*0010*/  S2R R3, SR_TID.X ;  /* 0x0000000000037919 */ /* 0x000e6e0000002100 */
[----:B------:R-:W1:Y:S01]  /*0020*/  S2UR UR4, SR_CTAID.X ;  /* 0x00000000000479c3 */ /* 0x000e620000002500 */
[----:B------:R-:W2:Y:S07]  /*0030*/  LDCU UR5, c[0x0][0x3b8] ;  /* 0x00007700ff0577ac */ /* 0x000eae0008000800 */
[----:B------:R-:W1:Y:S02]  /*0040*/  LDC R0, c[0x0][0x360] ;  /* 0x0000d800ff007b82 */ /* 0x000e640000000800 */
[----:B-1----:R-:W-:-:S05]  /*0050*/  IMAD R0, R0, UR4, R3 ;  /* 0x0000000400007c24 */ /* 0x002fca000f8e0203 */
[----:B--2---:R-:W-:-:S13]  /*0060*/  ISETP.GE.AND P0, PT, R0, UR5, PT ;  /* 0x0000000500007c0c */ /* 0x004fda000bf06270 */
[----:B0-----:R-:W-:Y:S05]  /*0070*/  @P0 EXIT ;  /* 0x000000000000094d */ /* 0x001fea0003800000 */
[----:B------:R-:W0:Y:S01]  /*0080*/  S2R R2, SR_LANEID ;  /* 0x0000000000027919 */ /* 0x000e220000000000 */
[----:B------:R-:W-:Y:S01]  /*0090*/  VOTEU.ANY UR6, UPT, PT ;  /* 0x0000000000067886 */ /* 0x000fe200038e0100 */
[----:B------:R-:W1:Y:S01]  /*00a0*/  LDCU.64 UR4, c[0x0][0x358] ;  /* 0x00006b00ff0477ac */ /* 0x000e620008000a00 */
[----:B------:R-:W1:Y:S01]  /*00b0*/  POPC R5, UR6 ;  /* 0x0000000600057d09 */ /* 0x000e620008000000 */
[----:B------:R-:W-:Y:S01]  /*00c0*/  UFLO.U32 UR7, UR6 ;  /* 0x00000006000772bd */ /* 0x000fe200080e0000 */
[----:B------:R-:W-:-:S05]  /*00d0*/  HFMA2 R7, -RZ, RZ, 0, 5.9604644775390625e-08 ;  /* 0x00000001ff077431 */ /* 0x000fca00000001ff */
[----:B0-----:R-:W-:Y:S02]  /*00e0*/  ISETP.EQ.U32.AND P0, PT, R2, UR7, PT ;  /* 0x0000000702007c0c */ /* 0x001fe4000bf02070 */
[----:B------:R-:W0:Y:S11]  /*00f0*/  LDC.64 R2, c[0x0][0x3c0] ;  /* 0x0000f000ff027b82 */ /* 0x000e360000000a00 */
[----:B-1----:R-:W-:Y:S04]  /*0100*/  @P0 REDG.E.ADD.STRONG.GPU desc[UR4][R0.64], R5 ;  /* 0x000000050000098e */ /* 0x002fe8000c12e104 */
[----:B0-----:R-:W-:Y:S01]  /*0110*/  STG.E desc[UR4][R2.64], R7 ;  /* 0x0000000702007986 */ /* 0x001fe2000c101904 */
[----:B------:R-:W-:Y:S05]  /*0120*/  EXIT ;  /* 0x000000000000794d */ /* 0x000fea0003800000 */
.L_x_6:
        /* <DEDUP_REMOVED lines=13> */
.L_x_9:


//--------------------- .nv.shared.reserved.0     --------------------------
	.section	.nv.shared.reserved.0,"aw",@nobits
	.weak		__nv_reservedSMEM_offset_0_alias
	.size		__nv_reservedSMEM_offset_0_alias, 0, 64
	.other		__nv_reservedSMEM_offset_0_alias,@"STO_CUDA_RESERVED_SHARED STV_DEFAULT"
__nv_reservedSMEM_offset_0_alias:
	.zero		0
	.zero		64


//--------------------- .nv.constant0._Z18hash_lookup_kerenl11myHashTablePmPlPbl --------------------------
	.section	.nv.constant0._Z18hash_lookup_kerenl11myHashTablePmPlPbl,"a",@progbits
	.sectionflags	@""
	.align	4
.nv.constant0._Z18hash_lookup_kerenl11myHashTablePmPlPbl:
	.zero		968


//--------------------- .nv.constant0._Z25build_hashtable_bf_kernel11myHashTable --------------------------
	.section	.nv.constant0._Z25build_hashtable_bf_kernel11myHashTable,"a",@progbits
	.sectionflags	@""
	.align	4
.nv.constant0._Z25build_hashtable_bf_kernel11myHashTable:
	.zero		936


//--------------------- .nv.constant0._Z22build_hashtable_kernel11myHashTableP4KeyTP6ValueTiPi --------------------------
	.section	.nv.constant0._Z22build_hashtable_kernel11myHashTableP4KeyTP6ValueTiPi,"a",@progbits
	.sectionflags	@""
	.align	4
.nv.constant0._Z22build_hashtable_kernel11myHashTableP4KeyTP6ValueTiPi:
	.zero		968


//--------------------- SYMBOLS --------------------------

	.type		.nv.reservedSmem.offset0,@object
	.size		.nv.reservedSmem.offset0,0x4
